//
// Generated by NVIDIA NVVM Compiler
//
// Compiler Build ID: CL-36424714
// Cuda compilation tools, release 13.0, V13.0.88
// Based on NVVM 20.0.0
//

.version 9.0
.target sm_100
.address_size 64

	// .globl	_Z6scalarPdS_S_iii

.visible .entry _Z6scalarPdS_S_iii(
	.param .u64 .ptr .align 1 _Z6scalarPdS_S_iii_param_0,
	.param .u64 .ptr .align 1 _Z6scalarPdS_S_iii_param_1,
	.param .u64 .ptr .align 1 _Z6scalarPdS_S_iii_param_2,
	.param .u32 _Z6scalarPdS_S_iii_param_3,
	.param .u32 _Z6scalarPdS_S_iii_param_4,
	.param .u32 _Z6scalarPdS_S_iii_param_5
)
{
	.reg .pred 	%p<7>;
	.reg .b32 	%r<32>;
	.reg .b64 	%rd<22>;
	.reg .b64 	%fd<23>;

	ld.param.u64 	%rd5, [_Z6scalarPdS_S_iii_param_0];
	ld.param.u64 	%rd6, [_Z6scalarPdS_S_iii_param_1];
	ld.param.u64 	%rd4, [_Z6scalarPdS_S_iii_param_2];
	ld.param.u32 	%r12, [_Z6scalarPdS_S_iii_param_3];
	ld.param.u32 	%r13, [_Z6scalarPdS_S_iii_param_4];
	ld.param.u32 	%r14, [_Z6scalarPdS_S_iii_param_5];
	cvta.to.global.u64 	%rd1, %rd6;
	cvta.to.global.u64 	%rd2, %rd5;
	mov.u32 	%r15, %tid.x;
	mov.u32 	%r16, %ntid.x;
	mov.u32 	%r17, %ctaid.x;
	mad.lo.s32 	%r30, %r16, %r17, %r15;
	setp.ge.s32 	%p1, %r30, %r12;
	@%p1 bra 	$L__BB0_7;
	cvta.to.global.u64 	%rd7, %rd4;
	mul.wide.s32 	%rd8, %r30, 8;
	add.s64 	%rd3, %rd7, %rd8;
	mul.lo.s32 	%r2, %r14, %r13;
	ld.global.f64 	%fd21, [%rd3];
	add.s32 	%r18, %r30, %r2;
	max.s32 	%r19, %r12, %r18;
	setp.lt.s32 	%p2, %r18, %r12;
	selp.u32 	%r20, 1, 0, %p2;
	add.s32 	%r21, %r18, %r20;
	sub.s32 	%r22, %r19, %r21;
	div.u32 	%r23, %r22, %r2;
	add.s32 	%r3, %r23, %r20;
	and.b32  	%r24, %r3, 3;
	setp.eq.s32 	%p3, %r24, 3;
	@%p3 bra 	$L__BB0_4;
	add.s32 	%r25, %r3, 1;
	and.b32  	%r26, %r25, 3;
	neg.s32 	%r28, %r26;
$L__BB0_3:
	.pragma "nounroll";
	mul.wide.s32 	%rd9, %r30, 8;
	add.s64 	%rd10, %rd1, %rd9;
	add.s64 	%rd11, %rd2, %rd9;
	ld.global.f64 	%fd7, [%rd11];
	ld.global.f64 	%fd8, [%rd10];
	fma.rn.f64 	%fd21, %fd7, %fd8, %fd21;
	st.global.f64 	[%rd3], %fd21;
	add.s32 	%r30, %r30, %r2;
	add.s32 	%r28, %r28, 1;
	setp.ne.s32 	%p4, %r28, 0;
	@%p4 bra 	$L__BB0_3;
$L__BB0_4:
	setp.lt.u32 	%p5, %r3, 3;
	@%p5 bra 	$L__BB0_7;
	mul.wide.s32 	%rd15, %r2, 8;
	shl.b32 	%r27, %r2, 2;
$L__BB0_6:
	mul.wide.s32 	%rd12, %r30, 8;
	add.s64 	%rd13, %rd2, %rd12;
	ld.global.f64 	%fd9, [%rd13];
	add.s64 	%rd14, %rd1, %rd12;
	ld.global.f64 	%fd10, [%rd14];
	fma.rn.f64 	%fd11, %fd9, %fd10, %fd21;
	st.global.f64 	[%rd3], %fd11;
	add.s64 	%rd16, %rd13, %rd15;
	ld.global.f64 	%fd12, [%rd16];
	add.s64 	%rd17, %rd14, %rd15;
	ld.global.f64 	%fd13, [%rd17];
	fma.rn.f64 	%fd14, %fd12, %fd13, %fd11;
	st.global.f64 	[%rd3], %fd14;
	add.s64 	%rd18, %rd16, %rd15;
	ld.global.f64 	%fd15, [%rd18];
	add.s64 	%rd19, %rd17, %rd15;
	ld.global.f64 	%fd16, [%rd19];
	fma.rn.f64 	%fd17, %fd15, %fd16, %fd14;
	st.global.f64 	[%rd3], %fd17;
	add.s64 	%rd20, %rd18, %rd15;
	ld.global.f64 	%fd18, [%rd20];
	add.s64 	%rd21, %rd19, %rd15;
	ld.global.f64 	%fd19, [%rd21];
	fma.rn.f64 	%fd21, %fd18, %fd19, %fd17;
	st.global.f64 	[%rd3], %fd21;
	add.s32 	%r30, %r27, %r30;
	setp.lt.s32 	%p6, %r30, %r12;
	@%p6 bra 	$L__BB0_6;
$L__BB0_7:
	ret;

}


// ===== COMPILED SASS (sm_100) =====

	.target	sm_100

	.elftype	@"ET_EXEC"


//--------------------- .note.nv.tkinfo           --------------------------
	.section	.note.nv.tkinfo,"",@"SHT_NOTE"
	.sectionflags	@"SHF_NOTE_NV_TKINFO"
	.tkinfo
        /*0018*/ 	.word	0x00000002
        /*0030*/ 	.string	""
        /*0030*/ 	.string	"ptxas"
        /*0030*/ 	.string	"Cuda compilation tools, release 13.0, V13.0.88"
        /*0030*/ 	.string	"Build cuda_13.0.r13.0/compiler.36424714_0"
        /*0030*/ 	.string	"-arch sm_100 -m 64 "



//--------------------- .note.nv.cuinfo           --------------------------
	.section	.note.nv.cuinfo,"",@"SHT_NOTE"
	.sectionflags	@"SHF_NOTE_NV_CUINFO"
        /*0018*/ 	.short	0x0002
        /*001a*/ 	.short	0x0064
        /*001c*/ 	.short	0x0082
	.zero		2


//--------------------- .nv.info                  --------------------------
	.section	.nv.info,"",@"SHT_CUDA_INFO"
	.align	4


	//----- nvinfo : EIATTR_REGCOUNT
	.align		4
        /*0000*/ 	.byte	0x04, 0x2f
        /*0002*/ 	.short	(.L_1 - .L_0)
	.align		4
.L_0:
        /*0004*/ 	.word	index@(_Z6scalarPdS_S_iii)
        /*0008*/ 	.word	0x00000018


	//----- nvinfo : EIATTR_FRAME_SIZE
	.align		4
.L_1:
        /*000c*/ 	.byte	0x04, 0x11
        /*000e*/ 	.short	(.L_3 - .L_2)
	.align		4
.L_2:
        /*0010*/ 	.word	index@(_Z6scalarPdS_S_iii)
        /*0014*/ 	.word	0x00000000


	//----- nvinfo : EIATTR_MIN_STACK_SIZE
	.align		4
.L_3:
        /*0018*/ 	.byte	0x04, 0x12
        /*001a*/ 	.short	(.L_5 - .L_4)
	.align		4
.L_4:
        /*001c*/ 	.word	index@(_Z6scalarPdS_S_iii)
        /*0020*/ 	.word	0x00000000
.L_5:


//--------------------- .nv.compat                --------------------------
	.section	.nv.compat,"",@"SHT_CUDA_COMPAT_INFO"
	.align	4
        /*0000*/ 	.byte	0x02, 0x09, 0x00, 0x00, 0x02, 0x02, 0x01, 0x00, 0x02, 0x05, 0x05, 0x00, 0x03, 0x07, 0x01, 0x01
        /*0010*/ 	.byte	0x02, 0x03, 0x00, 0x00, 0x02, 0x06, 0x01, 0x00, 0x04, 0x0b, 0x08, 0x00, 0x01, 0x00, 0x00, 0x00
        /*0020*/ 	.byte	0x00, 0x00, 0x00, 0x00


//--------------------- .nv.info._Z6scalarPdS_S_iii --------------------------
	.section	.nv.info._Z6scalarPdS_S_iii,"",@"SHT_CUDA_INFO"
	.sectionflags	@""
	.align	4


	//----- nvinfo : EIATTR_CUDA_API_VERSION
	.align		4
        /*0000*/ 	.byte	0x04, 0x37
        /*0002*/ 	.short	(.L_7 - .L_6)
.L_6:
        /*0004*/ 	.word	0x00000082


	//----- nvinfo : EIATTR_KPARAM_INFO
	.align		4
.L_7:
        /*0008*/ 	.byte	0x04, 0x17
        /*000a*/ 	.short	(.L_9 - .L_8)
.L_8:
        /*000c*/ 	.word	0x00000000
        /*0010*/ 	.short	0x0005
        /*0012*/ 	.short	0x0020
        /*0014*/ 	.byte	0x00, 0xf0, 0x11, 0x00


	//----- nvinfo : EIATTR_KPARAM_INFO
	.align		4
.L_9:
        /*0018*/ 	.byte	0x04, 0x17
        /*001a*/ 	.short	(.L_11 - .L_10)
.L_10:
        /*001c*/ 	.word	0x00000000
        /*0020*/ 	.short	0x0004
        /*0022*/ 	.short	0x001c
        /*0024*/ 	.byte	0x00, 0xf0, 0x11, 0x00


	//----- nvinfo : EIATTR_KPARAM_INFO
	.align		4
.L_11:
        /*0028*/ 	.byte	0x04, 0x17
        /*002a*/ 	.short	(.L_13 - .L_12)
.L_12:
        /*002c*/ 	.word	0x00000000
        /*0030*/ 	.short	0x0003
        /*0032*/ 	.short	0x0018
        /*0034*/ 	.byte	0x00, 0xf0, 0x11, 0x00


	//----- nvinfo : EIATTR_KPARAM_INFO
	.align		4
.L_13:
        /*0038*/ 	.byte	0x04, 0x17
        /*003a*/ 	.short	(.L_15 - .L_14)
.L_14:
        /*003c*/ 	.word	0x00000000
        /*0040*/ 	.short	0x0002
        /*0042*/ 	.short	0x0010
        /*0044*/ 	.byte	0x00, 0xf5, 0x21, 0x00


	//----- nvinfo : EIATTR_KPARAM_INFO
	.align		4
.L_15:
        /*0048*/ 	.byte	0x04, 0x17
        /*004a*/ 	.short	(.L_17 - .L_16)
.L_16:
        /*004c*/ 	.word	0x00000000
        /*0050*/ 	.short	0x0001
        /*0052*/ 	.short	0x0008
        /*0054*/ 	.byte	0x00, 0xf5, 0x21, 0x00


	//----- nvinfo : EIATTR_KPARAM_INFO
	.align		4
.L_17:
        /*0058*/ 	.byte	0x04, 0x17
        /*005a*/ 	.short	(.L_19 - .L_18)
.L_18:
        /*005c*/ 	.word	0x00000000
        /*0060*/ 	.short	0x0000
        /*0062*/ 	.short	0x0000
        /*0064*/ 	.byte	0x00, 0xf5, 0x21, 0x00


	//----- nvinfo : EIATTR_SPARSE_MMA_MASK
	.align		4
.L_19:
        /*0068*/ 	.byte	0x03, 0x50
        /*006a*/ 	.short	0x0000


	//----- nvinfo : EIATTR_MAXREG_COUNT
	.align		4
        /*006c*/ 	.byte	0x03, 0x1b
        /*006e*/ 	.short	0x00ff


	//----- nvinfo : EIATTR_MERCURY_ISA_VERSION
	.align		4
        /*0070*/ 	.byte	0x03, 0x5f
        /*0072*/ 	.short	0x0101


	//----- nvinfo : EIATTR_VRC_CTA_INIT_COUNT
	.align		4
        /*0074*/ 	.byte	0x02, 0x4a
	.zero		1
	.zero		1


	//----- nvinfo : EIATTR_EXIT_INSTR_OFFSETS
	.align		4
        /*0078*/ 	.byte	0x04, 0x1c
        /*007a*/ 	.short	(.L_21 - .L_20)


	//   ....[0]....
.L_20:
        /*007c*/ 	.word	0x00000070


	//   ....[1]....
        /*0080*/ 	.word	0x000003c0


	//   ....[2]....
        /*0084*/ 	.word	0x000005a0


	//----- nvinfo : EIATTR_CRS_STACK_SIZE
	.align		4
.L_21:
        /*0088*/ 	.byte	0x04, 0x1e
        /*008a*/ 	.short	(.L_23 - .L_22)
.L_22:
        /*008c*/ 	.word	0x00000000


	//----- nvinfo : EIATTR_CBANK_PARAM_SIZE
	.align		4
.L_23:
        /*0090*/ 	.byte	0x03, 0x19
        /*0092*/ 	.short	0x0024


	//----- nvinfo : EIATTR_PARAM_CBANK
	.align		4
        /*0094*/ 	.byte	0x04, 0x0a
        /*0096*/ 	.short	(.L_25 - .L_24)
	.align		4
.L_24:
        /*0098*/ 	.word	index@(.nv.constant0._Z6scalarPdS_S_iii)
        /*009c*/ 	.short	0x0380
        /*009e*/ 	.short	0x0024


	//----- nvinfo : EIATTR_SW_WAR
	.align		4
.L_25:
        /*00a0*/ 	.byte	0x04, 0x36
        /*00a2*/ 	.short	(.L_27 - .L_26)
.L_26:
        /*00a4*/ 	.word	0x00000008
.L_27:


//--------------------- .nv.callgraph             --------------------------
	.section	.nv.callgraph,"",@"SHT_CUDA_CALLGRAPH"
	.align	4
	.sectionentsize	8
	.align		4
        /*0000*/ 	.word	0x00000000
	.align		4
        /*0004*/ 	.word	0xffffffff
	.align		4
        /*0008*/ 	.word	0x00000000
	.align		4
        /*000c*/ 	.word	0xfffffffe
	.align		4
        /*0010*/ 	.word	0x00000000
	.align		4
        /*0014*/ 	.word	0xfffffffd
	.align		4
        /*0018*/ 	.word	0x00000000
	.align		4
        /*001c*/ 	.word	0xfffffffc


//--------------------- .text._Z6scalarPdS_S_iii  --------------------------
	.section	.text._Z6scalarPdS_S_iii,"ax",@progbits
	.align	128
        .global         _Z6scalarPdS_S_iii
        .type           _Z6scalarPdS_S_iii,@function
        .size           _Z6scalarPdS_S_iii,(.L_x_5 - _Z6scalarPdS_S_iii)
        .other          _Z6scalarPdS_S_iii,@"STO_CUDA_ENTRY STV_DEFAULT"
_Z6scalarPdS_S_iii:
.text._Z6scalarPdS_S_iii:
[----:B------:R-:W-:Y:S01]  /*0000*/  LDC R1, c[0x0][0x37c] ;  /* 0x0000df00ff017b82 */ /* 0x000fe20000000800 */
[----:B------:R-:W0:Y:S01]  /*0010*/  S2R R5, SR_TID.X ;  /* 0x0000000000057919 */ /* 0x000e220000002100 */
[----:B------:R-:W0:Y:S01]  /*0020*/  LDCU UR4, c[0x0][0x360] ;  /* 0x00006c00ff0477ac */ /* 0x000e220008000800 */
[----:B------:R-:W0:Y:S01]  /*0030*/  S2R R0, SR_CTAID.X ;  /* 0x0000000000007919 */ /* 0x000e220000002500 */
[----:B------:R-:W1:Y:S01]  /*0040*/  LDCU UR6, c[0x0][0x398] ;  /* 0x00007300ff0677ac */ /* 0x000e620008000800 */
[----:B0-----:R-:W-:-:S05]  /*0050*/  IMAD R5, R0, UR4, R5 ;  /* 0x0000000400057c24 */ /* 0x001fca000f8e0205 */
[----:B-1----:R-:W-:-:S13]  /*0060*/  ISETP.GE.AND P0, PT, R5, UR6, PT ;  /* 0x0000000605007c0c */ /* 0x002fda000bf06270 */
[----:B------:R-:W-:Y:S05]  /*0070*/  @P0 EXIT ;  /* 0x000000000000094d */ /* 0x000fea0003800000 */
[----:B------:R-:W0:Y:S01]  /*0080*/  LDC.64 R2, c[0x0][0x390] ;  /* 0x0000e400ff027b82 */ /* 0x000e220000000a00 */
[----:B------:R-:W1:Y:S01]  /*0090*/  LDCU.64 UR4, c[0x0][0x358] ;  /* 0x00006b00ff0477ac */ /* 0x000e620008000a00 */
[----:B------:R-:W2:Y:S06]  /*00a0*/  LDCU UR7, c[0x0][0x3a0] ;  /* 0x00007400ff0777ac */ /* 0x000eac0008000800 */
[----:B------:R-:W2:Y:S01]  /*00b0*/  LDC R0, c[0x0][0x39c] ;  /* 0x0000e700ff007b82 */ /* 0x000ea20000000800 */
[----:B0-----:R-:W-:-:S05]  /*00c0*/  IMAD.WIDE R2, R5, 0x8, R2 ;  /* 0x0000000805027825 */ /* 0x001fca00078e0202 */
[----:B-1----:R0:W5:Y:S01]  /*00d0*/  LDG.E.64 R6, desc[UR4][R2.64] ;  /* 0x0000000402067981 */ /* 0x002162000c1e1b00 */
[----:B------:R-:W-:Y:S01]  /*00e0*/  BSSY.RECONVERGENT B0, `(.L_x_0) ;  /* 0x000002d000007945 */ /* 0x000fe20003800200 */
[----:B--2---:R-:W-:-:S04]  /*00f0*/  IMAD R0, R0, UR7, RZ ;  /* 0x0000000700007c24 */ /* 0x004fc8000f8e02ff */
[----:B------:R-:W1:Y:S01]  /*0100*/  I2F.U32.RP R12, R0 ;  /* 0x00000000000c7306 */ /* 0x000e620000209000 */
[----:B------:R-:W-:Y:S01]  /*0110*/  IADD3 R4, PT, PT, R5, R0, RZ ;  /* 0x0000000005047210 */ /* 0x000fe20007ffe0ff */
[----:B------:R-:W-:Y:S01]  /*0120*/  IMAD.MOV R13, RZ, RZ, -R0 ;  /* 0x000000ffff0d7224 */ /* 0x000fe200078e0a00 */
[----:B------:R-:W-:Y:S02]  /*0130*/  ISETP.NE.U32.AND P2, PT, R0, RZ, PT ;  /* 0x000000ff0000720c */ /* 0x000fe40003f45070 */
[C---:B------:R-:W-:Y:S02]  /*0140*/  ISETP.GE.AND P0, PT, R4.reuse, UR6, PT ;  /* 0x0000000604007c0c */ /* 0x040fe4000bf06270 */
[----:B------:R-:W-:Y:S02]  /*0150*/  VIMNMX R11, PT, PT, R4, UR6, !PT ;  /* 0x00000006040b7c48 */ /* 0x000fe4000ffe0100 */
[----:B------:R-:W-:-:S04]  /*0160*/  SEL R10, RZ, 0x1, P0 ;  /* 0x00000001ff0a7807 */ /* 0x000fc80000000000 */
[----:B------:R-:W-:Y:S01]  /*0170*/  IADD3 R11, PT, PT, R11, -R4, -R10 ;  /* 0x800000040b0b7210 */ /* 0x000fe20007ffe80a */
[----:B-1----:R-:W1:Y:S02]  /*0180*/  MUFU.RCP R12, R12 ;  /* 0x0000000c000c7308 */ /* 0x002e640000001000 */
[----:B-1----:R-:W-:-:S06]  /*0190*/  IADD3 R8, PT, PT, R12, 0xffffffe, RZ ;  /* 0x0ffffffe0c087810 */ /* 0x002fcc0007ffe0ff */
[----:B------:R1:W2:Y:S02]  /*01a0*/  F2I.FTZ.U32.TRUNC.NTZ R9, R8 ;  /* 0x0000000800097305 */ /* 0x0002a4000021f000 */
[----:B-1----:R-:W-:Y:S02]  /*01b0*/  IMAD.MOV.U32 R8, RZ, RZ, RZ ;  /* 0x000000ffff087224 */ /* 0x002fe400078e00ff */
[----:B--2---:R-:W-:-:S04]  /*01c0*/  IMAD R13, R13, R9, RZ ;  /* 0x000000090d0d7224 */ /* 0x004fc800078e02ff */
[----:B------:R-:W-:-:S06]  /*01d0*/  IMAD.HI.U32 R12, R9, R13, R8 ;  /* 0x0000000d090c7227 */ /* 0x000fcc00078e0008 */
[----:B------:R-:W-:-:S05]  /*01e0*/  IMAD.HI.U32 R9, R12, R11, RZ ;  /* 0x0000000b0c097227 */ /* 0x000fca00078e00ff */
[----:B------:R-:W-:-:S05]  /*01f0*/  IADD3 R4, PT, PT, -R9, RZ, RZ ;  /* 0x000000ff09047210 */ /* 0x000fca0007ffe1ff */
[----:B------:R-:W-:-:S05]  /*0200*/  IMAD R11, R0, R4, R11 ;  /* 0x00000004000b7224 */ /* 0x000fca00078e020b */
[----:B------:R-:W-:-:S13]  /*0210*/  ISETP.GE.U32.AND P0, PT, R11, R0, PT ;  /* 0x000000000b00720c */ /* 0x000fda0003f06070 */
[----:B------:R-:W-:Y:S01]  /*0220*/  @P0 IMAD.IADD R11, R11, 0x1, -R0 ;  /* 0x000000010b0b0824 */ /* 0x000fe200078e0a00 */
[----:B------:R-:W-:-:S04]  /*0230*/  @P0 IADD3 R9, PT, PT, R9, 0x1, RZ ;  /* 0x0000000109090810 */ /* 0x000fc80007ffe0ff */
[----:B------:R-:W-:-:S13]  /*0240*/  ISETP.GE.U32.AND P1, PT, R11, R0, PT ;  /* 0x000000000b00720c */ /* 0x000fda0003f26070 */
[----:B------:R-:W-:Y:S01]  /*0250*/  @P1 VIADD R9, R9, 0x1 ;  /* 0x0000000109091836 */ /* 0x000fe20000000000 */
[----:B------:R-:W-:-:S04]  /*0260*/  @!P2 LOP3.LUT R9, RZ, R0, RZ, 0x33, !PT ;  /* 0x00000000ff09a212 */ /* 0x000fc800078e33ff */
[----:B------:R-:W-:-:S04]  /*0270*/  IADD3 R4, PT, PT, R10, R9, RZ ;  /* 0x000000090a047210 */ /* 0x000fc80007ffe0ff */
[C---:B------:R-:W-:Y:S02]  /*0280*/  LOP3.LUT R8, R4.reuse, 0x3, RZ, 0xc0, !PT ;  /* 0x0000000304087812 */ /* 0x040fe400078ec0ff */
[----:B------:R-:W-:Y:S02]  /*0290*/  ISETP.GE.U32.AND P1, PT, R4, 0x3, PT ;  /* 0x000000030400780c */ /* 0x000fe40003f26070 */
[----:B------:R-:W-:-:S13]  /*02a0*/  ISETP.NE.AND P0, PT, R8, 0x3, PT ;  /* 0x000000030800780c */ /* 0x000fda0003f05270 */
[----:B0-----:R-:W-:Y:S05]  /*02b0*/  @!P0 BRA `(.L_x_1) ;  /* 0x00000000003c8947 */ /* 0x001fea0003800000 */
[----:B------:R-:W0:Y:S01]  /*02c0*/  LDC.64 R14, c[0x0][0x380] ;  /* 0x0000e000ff0e7b82 */ /* 0x000e220000000a00 */
[----:B------:R-:W-:-:S05]  /*02d0*/  VIADD R4, R4, 0x1 ;  /* 0x0000000104047836 */ /* 0x000fca0000000000 */
[----:B------:R-:W-:Y:S02]  /*02e0*/  LOP3.LUT R4, R4, 0x3, RZ, 0xc0, !PT ;  /* 0x0000000304047812 */ /* 0x000fe400078ec0ff */
[----:B------:R-:W1:Y:S02]  /*02f0*/  LDC.64 R12, c[0x0][0x388] ;  /* 0x0000e200ff0c7b82 */ /* 0x000e640000000a00 */
[----:B------:R-:W-:-:S07]  /*0300*/  IADD3 R4, PT, PT, -R4, RZ, RZ ;  /* 0x000000ff04047210 */ /* 0x000fce0007ffe1ff */
.L_x_2:
[----:B-1----:R-:W-:-:S04]  /*0310*/  IMAD.WIDE R8, R5, 0x8, R12 ;  /* 0x0000000805087825 */ /* 0x002fc800078e020c */
[----:B0-----:R-:W-:Y:S02]  /*0320*/  IMAD.WIDE R10, R5, 0x8, R14 ;  /* 0x00000008050a7825 */ /* 0x001fe400078e020e */
[----:B--2---:R-:W2:Y:S04]  /*0330*/  LDG.E.64 R8, desc[UR4][R8.64] ;  /* 0x0000000408087981 */ /* 0x004ea8000c1e1b00 */
[----:B------:R-:W2:Y:S01]  /*0340*/  LDG.E.64 R10, desc[UR4][R10.64] ;  /* 0x000000040a0a7981 */ /* 0x000ea2000c1e1b00 */
[----:B------:R-:W-:Y:S01]  /*0350*/  VIADD R4, R4, 0x1 ;  /* 0x0000000104047836 */ /* 0x000fe20000000000 */
[----:B------:R-:W-:-:S04]  /*0360*/  IADD3 R5, PT, PT, R0, R5, RZ ;  /* 0x0000000500057210 */ /* 0x000fc80007ffe0ff */
[----:B------:R-:W-:Y:S01]  /*0370*/  ISETP.NE.AND P0, PT, R4, RZ, PT ;  /* 0x000000ff0400720c */ /* 0x000fe20003f05270 */
[----:B--2--5:R-:W-:-:S07]  /*0380*/  DFMA R6, R10, R8, R6 ;  /* 0x000000080a06722b */ /* 0x024fce0000000006 */
[----:B------:R2:W-:Y:S05]  /*0390*/  STG.E.64 desc[UR4][R2.64], R6 ;  /* 0x0000000602007986 */ /* 0x0005ea000c101b04 */
[----:B------:R-:W-:Y:S05]  /*03a0*/  @P0 BRA `(.L_x_2) ;  /* 0xfffffffc00d80947 */ /* 0x000fea000383ffff */
.L_x_1:
[----:B------:R-:W-:Y:S05]  /*03b0*/  BSYNC.RECONVERGENT B0 ;  /* 0x0000000000007941 */ /* 0x000fea0003800200 */
.L_x_0:
[----:B------:R-:W-:Y:S05]  /*03c0*/  @!P1 EXIT ;  /* 0x000000000000994d */ /* 0x000fea0003800000 */
.L_x_3:
[----:B------:R-:W0:Y:S08]  /*03d0*/  LDC.64 R8, c[0x0][0x380] ;  /* 0x0000e000ff087b82 */ /* 0x000e300000000a00 */
[----:B-1----:R-:W1:Y:S01]  /*03e0*/  LDC.64 R10, c[0x0][0x388] ;  /* 0x0000e200ff0a7b82 */ /* 0x002e620000000a00 */
[----:B0-----:R-:W-:-:S05]  /*03f0*/  IMAD.WIDE R16, R5, 0x8, R8 ;  /* 0x0000000805107825 */ /* 0x001fca00078e0208 */
[----:B------:R-:W3:Y:S01]  /*0400*/  LDG.E.64 R8, desc[UR4][R16.64] ;  /* 0x0000000410087981 */ /* 0x000ee2000c1e1b00 */
[----:B-1----:R-:W-:-:S05]  /*0410*/  IMAD.WIDE R20, R5, 0x8, R10 ;  /* 0x0000000805147825 */ /* 0x002fca00078e020a */
[----:B------:R-:W3:Y:S01]  /*0420*/  LDG.E.64 R10, desc[UR4][R20.64] ;  /* 0x00000004140a7981 */ /* 0x000ee2000c1e1b00 */
[----:B------:R-:W-:Y:S01]  /*0430*/  IMAD.WIDE R12, R0, 0x8, R20 ;  /* 0x00000008000c7825 */ /* 0x000fe200078e0214 */
[----:B---3-5:R-:W-:-:S03]  /*0440*/  DFMA R8, R8, R10, R6 ;  /* 0x0000000a0808722b */ /* 0x028fc60000000006 */
[----:B--2---:R-:W-:-:S04]  /*0450*/  IMAD.WIDE R6, R0, 0x8, R16 ;  /* 0x0000000800067825 */ /* 0x004fc800078e0210 */
[----:B------:R0:W-:Y:S04]  /*0460*/  STG.E.64 desc[UR4][R2.64], R8 ;  /* 0x0000000802007986 */ /* 0x0001e8000c101b04 */
[----:B------:R-:W2:Y:S04]  /*0470*/  LDG.E.64 R10, desc[UR4][R6.64] ;  /* 0x00000004060a7981 */ /* 0x000ea8000c1e1b00 */
[----:B------:R-:W2:Y:S01]  /*0480*/  LDG.E.64 R14, desc[UR4][R12.64] ;  /* 0x000000040c0e7981 */ /* 0x000ea2000c1e1b00 */
[----:B------:R-:W-:Y:S01]  /*0490*/  IMAD.WIDE R18, R0, 0x8, R12 ;  /* 0x0000000800127825 */ /* 0x000fe200078e020c */
[----:B--2---:R-:W-:-:S03]  /*04a0*/  DFMA R10, R10, R14, R8 ;  /* 0x0000000e0a0a722b */ /* 0x004fc60000000008 */
[----:B------:R-:W-:-:S04]  /*04b0*/  IMAD.WIDE R14, R0, 0x8, R6 ;  /* 0x00000008000e7825 */ /* 0x000fc800078e0206 */
[----:B------:R1:W-:Y:S04]  /*04c0*/  STG.E.64 desc[UR4][R2.64], R10 ;  /* 0x0000000a02007986 */ /* 0x0003e8000c101b04 */
[----:B------:R-:W2:Y:S04]  /*04d0*/  LDG.E.64 R16, desc[UR4][R14.64] ;  /* 0x000000040e107981 */ /* 0x000ea8000c1e1b00 */
[----:B------:R-:W2:Y:S01]  /*04e0*/  LDG.E.64 R20, desc[UR4][R18.64] ;  /* 0x0000000412147981 */ /* 0x000ea2000c1e1b00 */
[----:B0-----:R-:W-:Y:S01]  /*04f0*/  IMAD.WIDE R8, R0, 0x8, R18 ;  /* 0x0000000800087825 */ /* 0x001fe200078e0212 */
[----:B--2---:R-:W-:-:S03]  /*0500*/  DFMA R16, R16, R20, R10 ;  /* 0x000000141010722b */ /* 0x004fc6000000000a */
[----:B------:R-:W-:-:S04]  /*0510*/  IMAD.WIDE R20, R0, 0x8, R14 ;  /* 0x0000000800147825 */ /* 0x000fc800078e020e */
[----:B------:R1:W-:Y:S04]  /*0520*/  STG.E.64 desc[UR4][R2.64], R16 ;  /* 0x0000001002007986 */ /* 0x0003e8000c101b04 */
[----:B------:R-:W2:Y:S04]  /*0530*/  LDG.E.64 R20, desc[UR4][R20.64] ;  /* 0x0000000414147981 */ /* 0x000ea8000c1e1b00 */
[----:B------:R-:W2:Y:S01]  /*0540*/  LDG.E.64 R8, desc[UR4][R8.64] ;  /* 0x0000000408087981 */ /* 0x000ea2000c1e1b00 */
[----:B------:R-:W-:-:S04]  /*0550*/  LEA R5, R0, R5, 0x2 ;  /* 0x0000000500057211 */ /* 0x000fc800078e10ff */
[----:B------:R-:W-:Y:S01]  /*0560*/  ISETP.GE.AND P0, PT, R5, UR6, PT ;  /* 0x0000000605007c0c */ /* 0x000fe2000bf06270 */
[----:B--2---:R-:W-:-:S07]  /*0570*/  DFMA R6, R20, R8, R16 ;  /* 0x000000081406722b */ /* 0x004fce0000000010 */
[----:B------:R1:W-:Y:S05]  /*0580*/  STG.E.64 desc[UR4][R2.64], R6 ;  /* 0x0000000602007986 */ /* 0x0003ea000c101b04 */
[----:B------:R-:W-:Y:S05]  /*0590*/  @!P0 BRA `(.L_x_3) ;  /* 0xfffffffc008c8947 */ /* 0x000fea000383ffff */
[----:B------:R-:W-:Y:S05]  /*05a0*/  EXIT ;  /* 0x000000000000794d */ /* 0x000fea0003800000 */
.L_x_4:
[----:B------:R-:W-:-:S00]  /*05b0*/  BRA `(.L_x_4) ;  /* 0xfffffffc00fc7947 */ /* 0x000fc0000383ffff */
[----:B------:R-:W-:-:S00]  /*05c0*/  NOP ;  /* 0x0000000000007918 */ /* 0x000fc00000000000 */
        /* <DEDUP_REMOVED lines=11> */
.L_x_5:


//--------------------- .nv.shared.reserved.0     --------------------------
	.section	.nv.shared.reserved.0,"aw",@nobits
	.weak		__nv_reservedSMEM_offset_0_alias
	.size		__nv_reservedSMEM_offset_0_alias, 0, 64
	.other		__nv_reservedSMEM_offset_0_alias,@"STO_CUDA_RESERVED_SHARED STV_DEFAULT"
__nv_reservedSMEM_offset_0_alias:
	.zero		0
	.zero		64


//--------------------- .nv.constant0._Z6scalarPdS_S_iii --------------------------
	.section	.nv.constant0._Z6scalarPdS_S_iii,"a",@progbits
	.sectionflags	@""
	.align	4
.nv.constant0._Z6scalarPdS_S_iii:
	.zero		932


//--------------------- SYMBOLS --------------------------

	.type		.nv.reservedSmem.offset0,@object
	.size		.nv.reservedSmem.offset0,0x4
